	.headerflags	@"EF_CUDA_TEXMODE_UNIFIED EF_CUDA_64BIT_ADDRESS EF_CUDA_ACCELERATORS EF_CUDA_SM90 EF_CUDA_VIRTUAL_SM(EF_CUDA_SM90)"
	.elftype	@"ET_EXEC"


//--------------------- .nv.info                  --------------------------
	.section	.nv.info,"",@"SHT_CUDA_INFO"
	.align	4


	//----- nvinfo : EIATTR_REGCOUNT
	.align		4
        /*0000*/ 	.byte	0x04, 0x2f
        /*0002*/ 	.short	(.L_3 - .L_2)
	.align		4
.L_2:
        /*0004*/ 	.word	index@(triton_poi_fused__native_batch_norm_legit_no_training_max_pool2d_with_indices_native_batch_norm_backward_relu_6)
        /*0008*/ 	.word	0x0000001c


	//----- nvinfo : EIATTR_MIN_STACK_SIZE
	.align		4
.L_3:
        /*000c*/ 	.byte	0x04, 0x12
        /*000e*/ 	.short	(.L_5 - .L_4)
	.align		4
.L_4:
        /*0010*/ 	.word	index@(triton_poi_fused__native_batch_norm_legit_no_training_max_pool2d_with_indices_native_batch_norm_backward_relu_6)
        /*0014*/ 	.word	0x00000000


	//----- nvinfo : EIATTR_FRAME_SIZE
	.align		4
.L_5:
        /*0018*/ 	.byte	0x04, 0x11
        /*001a*/ 	.short	(.L_7 - .L_6)
	.align		4
.L_6:
        /*001c*/ 	.word	index@(triton_poi_fused__native_batch_norm_legit_no_training_max_pool2d_with_indices_native_batch_norm_backward_relu_6)
        /*0020*/ 	.word	0x00000000


	//----- nvinfo : EIATTR_MIN_STACK_SIZE
	.align		4
.L_7:
        /*0024*/ 	.byte	0x04, 0x12
        /*0026*/ 	.short	(.L_9 - .L_8)
	.align		4
.L_8:
        /*0028*/ 	.word	index@(triton_poi_fused__native_batch_norm_legit_no_training_max_pool2d_with_indices_native_batch_norm_backward_relu_6)
        /*002c*/ 	.word	0x00000000
.L_9:


//--------------------- .nv.info.triton_poi_fused__native_batch_norm_legit_no_training_max_pool2d_with_indices_native_batch_norm_backward_relu_6 --------------------------
	.section	.nv.info.triton_poi_fused__native_batch_norm_legit_no_training_max_pool2d_with_indices_native_batch_norm_backward_relu_6,"",@"SHT_CUDA_INFO"
	.sectionflags	@""
	.align	4


	//----- nvinfo : EIATTR_CUDA_API_VERSION
	.align		4
        /*0000*/ 	.byte	0x04, 0x37
        /*0002*/ 	.short	(.L_11 - .L_10)
.L_10:
        /*0004*/ 	.word	0x0000007c


	//----- nvinfo : EIATTR_KPARAM_INFO
	.align		4
.L_11:
        /*0008*/ 	.byte	0x04, 0x17
        /*000a*/ 	.short	(.L_13 - .L_12)
.L_12:
        /*000c*/ 	.word	0x00000000
        /*0010*/ 	.short	0x0008
        /*0012*/ 	.short	0x0040
        /*0014*/ 	.byte	0x00, 0xf0, 0x11, 0x00


	//----- nvinfo : EIATTR_KPARAM_INFO
	.align		4
.L_13:
        /*0018*/ 	.byte	0x04, 0x17
        /*001a*/ 	.short	(.L_15 - .L_14)
.L_14:
        /*001c*/ 	.word	0x00000000
        /*0020*/ 	.short	0x0007
        /*0022*/ 	.short	0x0038
        /*0024*/ 	.byte	0x00, 0xf4, 0x21, 0x00


	//----- nvinfo : EIATTR_KPARAM_INFO
	.align		4
.L_15:
        /*0028*/ 	.byte	0x04, 0x17
        /*002a*/ 	.short	(.L_17 - .L_16)
.L_16:
        /*002c*/ 	.word	0x00000000
        /*0030*/ 	.short	0x0006
        /*0032*/ 	.short	0x0030
        /*0034*/ 	.byte	0x00, 0xf4, 0x21, 0x00


	//----- nvinfo : EIATTR_KPARAM_INFO
	.align		4
.L_17:
        /*0038*/ 	.byte	0x04, 0x17
        /*003a*/ 	.short	(.L_19 - .L_18)
.L_18:
        /*003c*/ 	.word	0x00000000
        /*0040*/ 	.short	0x0005
        /*0042*/ 	.short	0x0028
        /*0044*/ 	.byte	0x00, 0xf4, 0x21, 0x00


	//----- nvinfo : EIATTR_KPARAM_INFO
	.align		4
.L_19:
        /*0048*/ 	.byte	0x04, 0x17
        /*004a*/ 	.short	(.L_21 - .L_20)
.L_20:
        /*004c*/ 	.word	0x00000000
        /*0050*/ 	.short	0x0004
        /*0052*/ 	.short	0x0020
        /*0054*/ 	.byte	0x00, 0xf4, 0x21, 0x00


	//----- nvinfo : EIATTR_KPARAM_INFO
	.align		4
.L_21:
        /*0058*/ 	.byte	0x04, 0x17
        /*005a*/ 	.short	(.L_23 - .L_22)
.L_22:
        /*005c*/ 	.word	0x00000000
        /*0060*/ 	.short	0x0003
        /*0062*/ 	.short	0x0018
        /*0064*/ 	.byte	0x00, 0xf4, 0x21, 0x00


	//----- nvinfo : EIATTR_KPARAM_INFO
	.align		4
.L_23:
        /*0068*/ 	.byte	0x04, 0x17
        /*006a*/ 	.short	(.L_25 - .L_24)
.L_24:
        /*006c*/ 	.word	0x00000000
        /*0070*/ 	.short	0x0002
        /*0072*/ 	.short	0x0010
        /*0074*/ 	.byte	0x00, 0xf4, 0x21, 0x00


	//----- nvinfo : EIATTR_KPARAM_INFO
	.align		4
.L_25:
        /*0078*/ 	.byte	0x04, 0x17
        /*007a*/ 	.short	(.L_27 - .L_26)
.L_26:
        /*007c*/ 	.word	0x00000000
        /*0080*/ 	.short	0x0001
        /*0082*/ 	.short	0x0008
        /*0084*/ 	.byte	0x00, 0xf4, 0x21, 0x00


	//----- nvinfo : EIATTR_KPARAM_INFO
	.align		4
.L_27:
        /*0088*/ 	.byte	0x04, 0x17
        /*008a*/ 	.short	(.L_29 - .L_28)
.L_28:
        /*008c*/ 	.word	0x00000000
        /*0090*/ 	.short	0x0000
        /*0092*/ 	.short	0x0000
        /*0094*/ 	.byte	0x00, 0xf4, 0x21, 0x00


	//----- nvinfo : EIATTR_SPARSE_MMA_MASK
	.align		4
.L_29:
        /*0098*/ 	.byte	0x03, 0x50
        /*009a*/ 	.short	0x0000


	//----- nvinfo : EIATTR_MAXREG_COUNT
	.align		4
        /*009c*/ 	.byte	0x03, 0x1b
        /*009e*/ 	.short	0x00ff


	//----- nvinfo : EIATTR_EXIT_INSTR_OFFSETS
	.align		4
        /*00a0*/ 	.byte	0x04, 0x1c
        /*00a2*/ 	.short	(.L_31 - .L_30)


	//   ....[0]....
.L_30:
        /*00a4*/ 	.word	0x00000750


	//----- nvinfo : EIATTR_REQNTID
	.align		4
.L_31:
        /*00a8*/ 	.byte	0x04, 0x10
        /*00aa*/ 	.short	(.L_33 - .L_32)
.L_32:
        /*00ac*/ 	.word	0x00000080
        /*00b0*/ 	.word	0x00000001
        /*00b4*/ 	.word	0x00000001


	//----- nvinfo : EIATTR_CBANK_PARAM_SIZE
	.align		4
.L_33:
        /*00b8*/ 	.byte	0x03, 0x19
        /*00ba*/ 	.short	0x0044


	//----- nvinfo : EIATTR_PARAM_CBANK
	.align		4
        /*00bc*/ 	.byte	0x04, 0x0a
        /*00be*/ 	.short	(.L_35 - .L_34)
	.align		4
.L_34:
        /*00c0*/ 	.word	index@(.nv.constant0.triton_poi_fused__native_batch_norm_legit_no_training_max_pool2d_with_indices_native_batch_norm_backward_relu_6)
        /*00c4*/ 	.short	0x0210
        /*00c6*/ 	.short	0x0044


	//----- nvinfo : EIATTR_SW_WAR
	.align		4
.L_35:
        /*00c8*/ 	.byte	0x04, 0x36
        /*00ca*/ 	.short	(.L_37 - .L_36)
.L_36:
        /*00cc*/ 	.word	0x00000008
.L_37:


//--------------------- .nv.callgraph             --------------------------
	.section	.nv.callgraph,"",@"SHT_CUDA_CALLGRAPH"
	.align	4
	.sectionentsize	8
	.align		4
        /*0000*/ 	.word	0x00000000
	.align		4
        /*0004*/ 	.word	0xffffffff
	.align		4
        /*0008*/ 	.word	0x00000000
	.align		4
        /*000c*/ 	.word	0xfffffffe
	.align		4
        /*0010*/ 	.word	0x00000000
	.align		4
        /*0014*/ 	.word	0xfffffffd
	.align		4
        /*0018*/ 	.word	0x00000000
	.align		4
        /*001c*/ 	.word	0xfffffffc


//--------------------- .nv.constant4             --------------------------
	.section	.nv.constant4,"a",@progbits
	.align	8
	.align		8
.nv.constant4:
        /*0000*/ 	.dword	_$_str
	.align		8
        /*0008*/ 	.dword	_$_str_$_2


//--------------------- .text.triton_poi_fused__native_batch_norm_legit_no_training_max_pool2d_with_indices_native_batch_norm_backward_relu_6 --------------------------
	.section	.text.triton_poi_fused__native_batch_norm_legit_no_training_max_pool2d_with_indices_native_batch_norm_backward_relu_6,"ax",@progbits
	.align	128
        .global         triton_poi_fused__native_batch_norm_legit_no_training_max_pool2d_with_indices_native_batch_norm_backward_relu_6
        .type           triton_poi_fused__native_batch_norm_legit_no_training_max_pool2d_with_indices_native_batch_norm_backward_relu_6,@function
        .size           triton_poi_fused__native_batch_norm_legit_no_training_max_pool2d_with_indices_native_batch_norm_backward_relu_6,(.L_x_1 - triton_poi_fused__native_batch_norm_legit_no_training_max_pool2d_with_indices_native_batch_norm_backward_relu_6)
        .other          triton_poi_fused__native_batch_norm_legit_no_training_max_pool2d_with_indices_native_batch_norm_backward_relu_6,@"STO_CUDA_ENTRY STV_DEFAULT"
triton_poi_fused__native_batch_norm_legit_no_training_max_pool2d_with_indices_native_batch_norm_backward_relu_6:
.text.triton_poi_fused__native_batch_norm_legit_no_training_max_pool2d_with_indices_native_batch_norm_backward_relu_6:
[----:B------:R-:W-:Y:S01]  /*0000*/  LDC R1, c[0x0][0x28] ;  /* 0x00000a00ff017b82 */ /* 0x000fe20000000800 */
[----:B------:R-:W1:Y:S07]  /*0010*/  S2R R0, SR_TID.X ;  /* 0x0000000000007919 */ /* 0x000e6e0000002100 */
[----:B------:R-:W2:Y:S01]  /*0020*/  LDC.64 R2, c[0x0][0x210] ;  /* 0x00008400ff027b82 */ /* 0x000ea20000000a00 */
[----:B------:R-:W-:Y:S01]  /*0030*/  ULDC.64 UR4, c[0x0][0x208] ;  /* 0x0000820000047ab9 */ /* 0x000fe20000000a00 */
[----:B------:R-:W-:Y:S01]  /*0040*/  ULDC.64 UR6, c[0x0][0x238] ;  /* 0x00008e0000067ab9 */ /* 0x000fe20000000a00 */
[----:B------:R-:W3:Y:S01]  /*0050*/  S2R R5, SR_CTAID.X ;  /* 0x0000000000057919 */ /* 0x000ee20000002500 */
[----:B-1----:R-:W-:Y:S01]  /*0060*/  IMAD.SHL.U32 R0, R0, 0x2, RZ ;  /* 0x0000000200007824 */ /* 0x002fe200078e00ff */
[----:B---3--:R-:W-:-:S04]  /*0070*/  SHF.R.S32.HI R9, RZ, 0x17, R5 ;  /* 0x00000017ff097819 */ /* 0x008fc80000011405 */
[----:B------:R-:W-:Y:S02]  /*0080*/  LOP3.LUT R0, R0, 0xfe, RZ, 0xc0, !PT ;  /* 0x000000fe00007812 */ /* 0x000fe400078ec0ff */
[----:B------:R-:W-:-:S03]  /*0090*/  SGXT R9, R9, 0x1 ;  /* 0x000000010909781a */ /* 0x000fc60000000200 */
[----:B------:R-:W-:-:S04]  /*00a0*/  IMAD R0, R5, 0x100, R0 ;  /* 0x0000010005007824 */ /* 0x000fc800078e0200 */
[----:B------:R-:W-:Y:S01]  /*00b0*/  VIADD R4, R0, 0x1 ;  /* 0x0000000100047836 */ /* 0x000fe20000000000 */
[----:B------:R-:W-:-:S04]  /*00c0*/  SHF.R.S32.HI R5, RZ, 0x1f, R0 ;  /* 0x0000001fff057819 */ /* 0x000fc80000011400 */
[----:B------:R-:W-:Y:S02]  /*00d0*/  LEA.HI R5, R5, R0, RZ, 0x4 ;  /* 0x0000000005057211 */ /* 0x000fe400078f20ff */
[----:B------:R-:W-:Y:S02]  /*00e0*/  LEA.HI R6, R9, R4, RZ, 0x4 ;  /* 0x0000000409067211 */ /* 0x000fe400078f20ff */
[C---:B------:R-:W-:Y:S01]  /*00f0*/  LOP3.LUT R7, R5.reuse, 0x7ffffff0, RZ, 0xc0, !PT ;  /* 0x7ffffff005077812 */ /* 0x040fe200078ec0ff */
[----:B------:R-:W-:Y:S01]  /*0100*/  IMAD.SHL.U32 R8, R5, 0x4, RZ ;  /* 0x0000000405087824 */ /* 0x000fe200078e00ff */
[----:B------:R-:W-:Y:S02]  /*0110*/  LOP3.LUT R5, R6, 0x7ffffff0, RZ, 0xc0, !PT ;  /* 0x7ffffff006057812 */ /* 0x000fe400078ec0ff */
[----:B------:R-:W-:Y:S01]  /*0120*/  LEA.HI R6, R9, R0, RZ, 0x8 ;  /* 0x0000000009067211 */ /* 0x000fe200078f40ff */
[----:B------:R-:W-:Y:S01]  /*0130*/  IMAD.IADD R7, R0, 0x1, -R7 ;  /* 0x0000000100077824 */ /* 0x000fe200078e0a07 */
[----:B------:R-:W-:Y:S01]  /*0140*/  LOP3.LUT R8, R8, 0xffffffc0, RZ, 0xc0, !PT ;  /* 0xffffffc008087812 */ /* 0x000fe200078ec0ff */
[----:B------:R-:W-:-:S04]  /*0150*/  IMAD.IADD R5, R4, 0x1, -R5 ;  /* 0x0000000104057824 */ /* 0x000fc800078e0a05 */
[--C-:B------:R-:W-:Y:S02]  /*0160*/  IMAD R25, R5, 0x2, R8.reuse ;  /* 0x0000000205197824 */ /* 0x100fe400078e0208 */
[----:B------:R-:W-:Y:S01]  /*0170*/  IMAD R15, R7, 0x2, R8 ;  /* 0x00000002070f7824 */ /* 0x000fe200078e0208 */
[----:B------:R-:W1:Y:S01]  /*0180*/  LDC.64 R4, c[0x0][0x220] ;  /* 0x00008800ff047b82 */ /* 0x000e620000000a00 */
[----:B------:R-:W-:Y:S01]  /*0190*/  SHF.R.S32.HI R7, RZ, 0x8, R6 ;  /* 0x00000008ff077819 */ /* 0x000fe20000011406 */
[----:B------:R-:W-:Y:S02]  /*01a0*/  IMAD.MOV.U32 R6, RZ, RZ, RZ ;  /* 0x000000ffff067224 */ /* 0x000fe400078e00ff */
[----:B--2---:R-:W-:-:S04]  /*01b0*/  IMAD.WIDE R20, R25, 0x4, R2 ;  /* 0x0000000419147825 */ /* 0x004fc800078e0202 */
[----:B------:R-:W-:Y:S01]  /*01c0*/  IMAD.WIDE R18, R15, 0x4, R2 ;  /* 0x000000040f127825 */ /* 0x000fe200078e0202 */
[----:B------:R-:W2:Y:S03]  /*01d0*/  LDG.E.EL R8, desc[UR4][R20.64] ;  /* 0x0000000414087981 */ /* 0x000ea6000c2e1900 */
[----:B------:R-:W-:Y:S01]  /*01e0*/  IMAD.HI R12, R7, -0x6db6db6d, R6 ;  /* 0x92492493070c7827 */ /* 0x000fe200078e0206 */
[----:B------:R-:W2:Y:S03]  /*01f0*/  LDG.E.EL R13, desc[UR4][R20.64+0x4] ;  /* 0x00000404140d7981 */ /* 0x000ea6000c2e1900 */
[----:B------:R-:W-:Y:S01]  /*0200*/  VIADD R11, R25, 0x20 ;  /* 0x00000020190b7836 */ /* 0x000fe20000000000 */
[----:B------:R-:W3:Y:S01]  /*0210*/  LDG.E.EL R6, desc[UR4][R18.64] ;  /* 0x0000000412067981 */ /* 0x000ee2000c2e1900 */
[----:B------:R-:W-:Y:S01]  /*0220*/  VIADD R17, R15, 0x20 ;  /* 0x000000200f117836 */ /* 0x000fe20000000000 */
[----:B------:R-:W-:Y:S01]  /*0230*/  SHF.R.U32.HI R23, RZ, 0x1f, R12 ;  /* 0x0000001fff177819 */ /* 0x000fe2000001160c */
[--C-:B------:R-:W-:Y:S01]  /*0240*/  IMAD.WIDE R10, R11, 0x4, R2.reuse ;  /* 0x000000040b0a7825 */ /* 0x100fe200078e0202 */
[----:B------:R4:W3:Y:S02]  /*0250*/  LDG.E.EL R9, desc[UR4][R18.64+0x4] ;  /* 0x0000040412097981 */ /* 0x0008e4000c2e1900 */
[----:B------:R-:W-:Y:S01]  /*0260*/  LEA.HI.SX32 R23, R12, R23, 0x1b ;  /* 0x000000170c177211 */ /* 0x000fe200078fdaff */
[----:B------:R-:W-:-:S02]  /*0270*/  IMAD.WIDE R16, R17, 0x4, R2 ;  /* 0x0000000411107825 */ /* 0x000fc400078e0202 */
[----:B------:R-:W5:Y:S02]  /*0280*/  LDG.E.EL R10, desc[UR4][R10.64] ;  /* 0x000000040a0a7981 */ /* 0x000f64000c2e1900 */
[----:B------:R-:W-:Y:S02]  /*0290*/  VIADD R25, R25, 0x21 ;  /* 0x0000002119197836 */ /* 0x000fe40000000000 */
[----:B------:R-:W5:Y:S01]  /*02a0*/  LDG.E.EL R16, desc[UR4][R16.64] ;  /* 0x0000000410107981 */ /* 0x000f62000c2e1900 */
[----:B------:R-:W-:Y:S02]  /*02b0*/  IMAD R7, R23, -0x38, R7 ;  /* 0xffffffc817077824 */ /* 0x000fe400078e0207 */
[----:B----4-:R-:W-:-:S04]  /*02c0*/  IMAD.WIDE R18, R25, 0x4, R2 ;  /* 0x0000000419127825 */ /* 0x010fc800078e0202 */
[----:B------:R-:W-:Y:S02]  /*02d0*/  VIADD R23, R15, 0x21 ;  /* 0x000000210f177836 */ /* 0x000fe40000000000 */
[----:B-1----:R-:W-:Y:S02]  /*02e0*/  IMAD.WIDE R14, R7, 0x4, R4 ;  /* 0x00000004070e7825 */ /* 0x002fe400078e0204 */
[----:B------:R-:W4:Y:S04]  /*02f0*/  LDG.E.EL R4, desc[UR4][R18.64] ;  /* 0x0000000412047981 */ /* 0x000f28000c2e1900 */
[----:B------:R-:W4:Y:S01]  /*0300*/  LDG.E.EL R14, desc[UR4][R14.64] ;  /* 0x000000040e0e7981 */ /* 0x000f22000c2e1900 */
[----:B------:R-:W-:-:S06]  /*0310*/  IMAD.WIDE R2, R23, 0x4, R2 ;  /* 0x0000000417027825 */ /* 0x000fcc00078e0202 */
[----:B------:R1:W4:Y:S01]  /*0320*/  LDG.E.EL R2, desc[UR4][R2.64] ;  /* 0x0000000402027981 */ /* 0x000322000c2e1900 */
[----:B--2---:R-:W-:Y:S02]  /*0330*/  FSETP.GT.AND P0, PT, R13, R8, PT ;  /* 0x000000080d00720b */ /* 0x004fe40003f04000 */
[----:B---3--:R-:W-:Y:S02]  /*0340*/  FSETP.GT.AND P4, PT, R9, R6, PT ;  /* 0x000000060900720b */ /* 0x008fe40003f84000 */
[----:B------:R-:W-:Y:S02]  /*0350*/  FSETP.NAN.AND P2, PT, R13, R13, PT ;  /* 0x0000000d0d00720b */ /* 0x000fe40003f48000 */
[----:B-----5:R-:W-:Y:S02]  /*0360*/  FSETP.NAN.AND P5, PT, R10, R10, PT ;  /* 0x0000000a0a00720b */ /* 0x020fe40003fa8000 */
[----:B------:R-:W-:Y:S02]  /*0370*/  FSETP.NAN.AND P1, PT, R9, R9, PT ;  /* 0x000000090900720b */ /* 0x000fe40003f28000 */
[----:B------:R-:W-:-:S03]  /*0380*/  FSETP.NAN.AND P3, PT, R16, R16, PT ;  /* 0x000000101000720b */ /* 0x000fc60003f68000 */
[----:B------:R-:W-:Y:S02]  /*0390*/  @!P0 SEL R13, R13, R8, P2 ;  /* 0x000000080d0d8207 */ /* 0x000fe40001000000 */
[----:B-1----:R-:W-:Y:S02]  /*03a0*/  P2R R3, PR, RZ, 0x10 ;  /* 0x00000010ff037803 */ /* 0x002fe40000000000 */
[----:B------:R-:W-:Y:S02]  /*03b0*/  @!P4 SEL R9, R9, R6, P1 ;  /* 0x000000060909c207 */ /* 0x000fe40000800000 */
[----:B------:R-:W-:Y:S02]  /*03c0*/  FSETP.GEU.AND P2, PT, R13, R10, PT ;  /* 0x0000000a0d00720b */ /* 0x000fe40003f4e000 */
[----:B----4-:R-:W-:Y:S02]  /*03d0*/  FSETP.NAN.AND P4, PT, R4, R4, PT ;  /* 0x000000040400720b */ /* 0x010fe40003f88000 */
[----:B------:R-:W-:-:S02]  /*03e0*/  FSETP.GEU.AND P1, PT, R9, R16, PT ;  /* 0x000000100900720b */ /* 0x000fc40003f2e000 */
[----:B------:R-:W-:Y:S02]  /*03f0*/  @!P5 SEL R10, R10, R13, !P2 ;  /* 0x0000000d0a0ad207 */ /* 0x000fe40005000000 */
[----:B------:R-:W-:Y:S01]  /*0400*/  @!P3 SEL R16, R16, R9, !P1 ;  /* 0x000000091010b207 */ /* 0x000fe20004800000 */
[----:B------:R-:W-:Y:S01]  /*0410*/  FADD R14, R14, 9.9999997473787516356e-06 ;  /* 0x3727c5ac0e0e7421 */ /* 0x000fe20000000000 */
[----:B------:R-:W-:Y:S01]  /*0420*/  FSETP.GEU.AND P3, PT, R10, R4, PT ;  /* 0x000000040a00720b */ /* 0x000fe20003f6e000 */
[----:B------:R-:W1:Y:S04]  /*0430*/  LDC.64 R12, c[0x0][0x228] ;  /* 0x00008a00ff0c7b82 */ /* 0x000e680000000a00 */
[----:B------:R-:W-:-:S04]  /*0440*/  @!P4 FSEL R4, R4, R10, !P3 ;  /* 0x0000000a0404c208 */ /* 0x000fc80005800000 */
[----:B------:R-:W2:Y:S01]  /*0450*/  LDC.64 R10, c[0x0][0x218] ;  /* 0x00008600ff0a7b82 */ /* 0x000ea20000000a00 */
[----:B------:R3:W4:Y:S01]  /*0460*/  MUFU.SQRT R5, R14 ;  /* 0x0000000e00057308 */ /* 0x0007220000002000 */
[----:B------:R-:W-:-:S06]  /*0470*/  FSETP.NAN.AND P5, PT, R2, R2, PT ;  /* 0x000000020200720b */ /* 0x000fcc0003fa8000 */
[----:B------:R-:W5:Y:S08]  /*0480*/  LDC.64 R8, c[0x0][0x240] ;  /* 0x00009000ff087b82 */ /* 0x000f700000000a00 */
[----:B---3--:R-:W3:Y:S01]  /*0490*/  LDC.64 R14, c[0x0][0x230] ;  /* 0x00008c00ff0e7b82 */ /* 0x008ee20000000a00 */
[----:B--2---:R-:W-:-:S04]  /*04a0*/  IMAD.WIDE R10, R7, 0x4, R10 ;  /* 0x00000004070a7825 */ /* 0x004fc800078e020a */
[C---:B-1----:R-:W-:Y:S02]  /*04b0*/  IMAD.WIDE R12, R7.reuse, 0x4, R12 ;  /* 0x00000004070c7825 */ /* 0x042fe400078e020c */
[----:B------:R1:W2:Y:S04]  /*04c0*/  LDG.E.EL R11, desc[UR4][R10.64] ;  /* 0x000000040a0b7981 */ /* 0x0002a8000c2e1900 */
[----:B------:R-:W2:Y:S01]  /*04d0*/  LDG.E.EL R12, desc[UR4][R12.64] ;  /* 0x000000040c0c7981 */ /* 0x000ea2000c2e1900 */
[----:B---3--:R-:W-:Y:S01]  /*04e0*/  IMAD.WIDE R14, R7, 0x4, R14 ;  /* 0x00000004070e7825 */ /* 0x008fe200078e020e */
[----:B------:R-:W-:Y:S01]  /*04f0*/  FSETP.GEU.AND P4, PT, R16, R2, PT ;  /* 0x000000021000720b */ /* 0x000fe20003f8e000 */
[----:B------:R-:W3:Y:S04]  /*0500*/  LDC.64 R6, c[0x0][0x248] ;  /* 0x00009200ff067b82 */ /* 0x000ee80000000a00 */
[----:B------:R-:W2:Y:S01]  /*0510*/  LDG.E.EL R15, desc[UR4][R14.64] ;  /* 0x000000040e0f7981 */ /* 0x000ea2000c2e1900 */
[----:B------:R-:W-:-:S02]  /*0520*/  @!P5 FSEL R2, R2, R16, !P4 ;  /* 0x000000100202d208 */ /* 0x000fc40006000000 */
[C---:B----4-:R-:W-:Y:S02]  /*0530*/  FSETP.GT.AND P5, PT, R5.reuse, 8.50705917302346158658e+37, PT ;  /* 0x7e8000000500780b */ /* 0x050fe40003fa4000 */
[----:B------:R-:W-:-:S11]  /*0540*/  FSETP.GEU.AND P6, PT, R5, 1.175494350822287508e-38, PT ;  /* 0x008000000500780b */ /* 0x000fd60003fce000 */
[----:B------:R-:W-:-:S04]  /*0550*/  @P5 FMUL R5, R5, 0.25 ;  /* 0x3e80000005055820 */ /* 0x000fc80000400000 */
[----:B------:R-:W-:Y:S01]  /*0560*/  @!P6 FMUL R5, R5, 16777216 ;  /* 0x4b8000000505e820 */ /* 0x000fe20000400000 */
[----:B------:R-:W-:-:S05]  /*0570*/  IMAD.MOV.U32 R16, RZ, RZ, 0x3e800000 ;  /* 0x3e800000ff107424 */ /* 0x000fca00078e00ff */
[----:B------:R-:W4:Y:S01]  /*0580*/  MUFU.RCP R5, R5 ;  /* 0x0000000500057308 */ /* 0x000f220000001000 */
[----:B------:R-:W-:Y:S02]  /*0590*/  FSEL R16, R16, 1, P5 ;  /* 0x3f80000010107808 */ /* 0x000fe40002800000 */
[----:B------:R-:W-:-:S03]  /*05a0*/  ISETP.NE.AND P5, PT, R3, RZ, PT ;  /* 0x000000ff0300720c */ /* 0x000fc60003fa5270 */
[----:B------:R-:W-:Y:S01]  /*05b0*/  @!P6 FMUL R16, R16, 16777216 ;  /* 0x4b8000001010e820 */ /* 0x000fe20000400000 */
[----:B-1----:R-:W-:-:S03]  /*05c0*/  SEL R10, RZ, 0x1, !P0 ;  /* 0x00000001ff0a7807 */ /* 0x002fc60004000000 */
[----:B----4-:R-:W-:Y:S01]  /*05d0*/  FMUL R16, R5, R16 ;  /* 0x0000001005107220 */ /* 0x010fe20000400000 */
[----:B------:R-:W-:-:S04]  /*05e0*/  SEL R10, R10, 0x2, P2 ;  /* 0x000000020a0a7807 */ /* 0x000fc80001000000 */
[----:B------:R-:W-:Y:S01]  /*05f0*/  SEL R10, R10, 0x3, P3 ;  /* 0x000000030a0a7807 */ /* 0x000fe20001800000 */
[----:B-----5:R-:W-:-:S04]  /*0600*/  IMAD.WIDE R8, R0, 0x4, R8 ;  /* 0x0000000400087825 */ /* 0x020fc800078e0208 */
[----:B---3--:R-:W-:-:S04]  /*0610*/  IMAD.WIDE R6, R0, 0x4, R6 ;  /* 0x0000000400067825 */ /* 0x008fc800078e0206 */
[C---:B--2---:R-:W-:Y:S01]  /*0620*/  FADD R2, -R11.reuse, R2 ;  /* 0x000000020b027221 */ /* 0x044fe20000000100 */
[----:B------:R-:W-:Y:S01]  /*0630*/  FADD R3, -R11, R4 ;  /* 0x000000040b037221 */ /* 0x000fe20000000100 */
[----:B------:R-:W-:Y:S02]  /*0640*/  SEL R4, RZ, 0x1, !P5 ;  /* 0x00000001ff047807 */ /* 0x000fe40006800000 */
[-C--:B------:R-:W-:Y:S01]  /*0650*/  FMUL R11, R2, R16.reuse ;  /* 0x00000010020b7220 */ /* 0x080fe20000400000 */
[----:B------:R-:W-:Y:S01]  /*0660*/  FMUL R16, R3, R16 ;  /* 0x0000001003107220 */ /* 0x000fe20000400000 */
[----:B------:R-:W-:-:S04]  /*0670*/  SEL R4, R4, 0x2, P1 ;  /* 0x0000000204047807 */ /* 0x000fc80000800000 */
[----:B------:R-:W-:Y:S01]  /*0680*/  SEL R5, R4, 0x3, P4 ;  /* 0x0000000304057807 */ /* 0x000fe20002000000 */
[C-C-:B------:R-:W-:Y:S01]  /*0690*/  FFMA R11, R12.reuse, R11, R15.reuse ;  /* 0x0000000b0c0b7223 */ /* 0x140fe2000000000f */
[----:B------:R-:W-:Y:S01]  /*06a0*/  FFMA R16, R12, R16, R15 ;  /* 0x000000100c107223 */ /* 0x000fe2000000000f */
[----:B------:R-:W-:-:S03]  /*06b0*/  IADD3 R4, P2, R0, UR6, RZ ;  /* 0x0000000600047c10 */ /* 0x000fc6000ff5e0ff */
[C---:B------:R-:W-:Y:S02]  /*06c0*/  FSETP.GEU.AND P0, PT, R11.reuse, RZ, PT ;  /* 0x000000ff0b00720b */ /* 0x040fe40003f0e000 */
[----:B------:R-:W-:Y:S01]  /*06d0*/  FSETP.GEU.AND P1, PT, R16, RZ, PT ;  /* 0x000000ff1000720b */ /* 0x000fe20003f2e000 */
[----:B------:R-:W-:Y:S01]  /*06e0*/  IMAD R13, R10, 0x100, R5 ;  /* 0x000001000a0d7824 */ /* 0x000fe200078e0205 */
[----:B------:R-:W-:Y:S02]  /*06f0*/  LEA.HI.X.SX32 R5, R0, UR7, 0x1, P2 ;  /* 0x0000000700057c11 */ /* 0x000fe400090f0eff */
[----:B------:R-:W-:Y:S02]  /*0700*/  FSEL R10, R11, RZ, P0 ;  /* 0x000000ff0b0a7208 */ /* 0x000fe40000000000 */
[----:B------:R-:W-:Y:S01]  /*0710*/  FSEL R11, R16, RZ, P1 ;  /* 0x000000ff100b7208 */ /* 0x000fe20000800000 */
[----:B------:R-:W-:Y:S04]  /*0720*/  STG.E.U16 desc[UR4][R4.64], R13 ;  /* 0x0000000d04007986 */ /* 0x000fe8000c101504 */
[----:B------:R-:W-:Y:S04]  /*0730*/  STG.E.64 desc[UR4][R8.64], R10 ;  /* 0x0000000a08007986 */ /* 0x000fe8000c101b04 */
[----:B------:R-:W-:Y:S01]  /*0740*/  STG.E.64 desc[UR4][R6.64], R2 ;  /* 0x0000000206007986 */ /* 0x000fe2000c101b04 */
[----:B------:R-:W-:Y:S05]  /*0750*/  EXIT ;  /* 0x000000000000794d */ /* 0x000fea0003800000 */
.L_x_0:
[----:B------:R-:W-:-:S00]  /*0760*/  BRA `(.L_x_0) ;  /* 0xfffffffc00fc7947 */ /* 0x000fc0000383ffff */
[----:B------:R-:W-:-:S00]  /*0770*/  NOP ;  /* 0x0000000000007918 */ /* 0x000fc00000000000 */
        /* <DEDUP_REMOVED lines=8> */
.L_x_1:


//--------------------- .nv.global.init           --------------------------
	.section	.nv.global.init,"aw",@progbits
.nv.global.init:
	.type		_$_str,@object
	.size		_$_str,(_$_str_$_2 - _$_str)
_$_str:
        /*0000*/ 	.byte	0x5f, 0x5f, 0x43, 0x55, 0x44, 0x41, 0x5f, 0x46, 0x54, 0x5a, 0x00
	.type		_$_str_$_2,@object
	.size		_$_str_$_2,(.L_1 - _$_str_$_2)
_$_str_$_2:
        /*000b*/ 	.byte	0x5f, 0x5f, 0x43, 0x55, 0x44, 0x41, 0x5f, 0x50, 0x52, 0x45, 0x43, 0x5f, 0x53, 0x51, 0x52, 0x54
        /*001b*/ 	.byte	0x00
.L_1:


//--------------------- .nv.constant0.triton_poi_fused__native_batch_norm_legit_no_training_max_pool2d_with_indices_native_batch_norm_backward_relu_6 --------------------------
	.section	.nv.constant0.triton_poi_fused__native_batch_norm_legit_no_training_max_pool2d_with_indices_native_batch_norm_backward_relu_6,"a",@progbits
	.sectionflags	@""
	.align	4
.nv.constant0.triton_poi_fused__native_batch_norm_legit_no_training_max_pool2d_with_indices_native_batch_norm_backward_relu_6:
	.zero		596
